//
// Generated by NVIDIA NVVM Compiler
//
// Compiler Build ID: CL-36424714
// Cuda compilation tools, release 13.0, V13.0.88
// Based on NVVM 20.0.0
//

.version 9.0
.target sm_100
.address_size 64

	// .globl	_Z12bellman_fordP5GraphPiPb

.visible .entry _Z12bellman_fordP5GraphPiPb(
	.param .u64 .ptr .align 1 _Z12bellman_fordP5GraphPiPb_param_0,
	.param .u64 .ptr .align 1 _Z12bellman_fordP5GraphPiPb_param_1,
	.param .u64 .ptr .align 1 _Z12bellman_fordP5GraphPiPb_param_2
)
{
	.reg .pred 	%p<6>;
	.reg .b16 	%rs<2>;
	.reg .b32 	%r<21>;
	.reg .b64 	%rd<15>;

	ld.param.u64 	%rd6, [_Z12bellman_fordP5GraphPiPb_param_0];
	ld.param.u64 	%rd4, [_Z12bellman_fordP5GraphPiPb_param_1];
	ld.param.u64 	%rd5, [_Z12bellman_fordP5GraphPiPb_param_2];
	cvta.to.global.u64 	%rd1, %rd6;
	mov.u32 	%r6, %ntid.x;
	mov.u32 	%r7, %ctaid.x;
	mov.u32 	%r8, %tid.x;
	mad.lo.s32 	%r1, %r6, %r7, %r8;
	ld.global.u32 	%r9, [%rd1+4];
	setp.ge.s32 	%p1, %r1, %r9;
	@%p1 bra 	$L__BB0_8;
	cvta.to.global.u64 	%rd7, %rd4;
	ld.global.u64 	%rd8, [%rd1+8];
	cvta.to.global.u64 	%rd9, %rd8;
	mul.wide.s32 	%rd10, %r1, 12;
	add.s64 	%rd11, %rd9, %rd10;
	ld.global.u32 	%r10, [%rd11];
	ld.global.u32 	%r11, [%rd11+4];
	ld.global.u32 	%r2, [%rd11+8];
	ld.global.u32 	%r12, [%rd1];
	setp.lt.s32 	%p2, %r12, 2;
	mul.wide.s32 	%rd12, %r10, 4;
	add.s64 	%rd2, %rd7, %rd12;
	mul.wide.s32 	%rd13, %r11, 4;
	add.s64 	%rd3, %rd7, %rd13;
	@%p2 bra 	$L__BB0_6;
	mov.b32 	%r20, 1;
$L__BB0_3:
	ld.global.u32 	%r14, [%rd2];
	add.s32 	%r4, %r14, %r2;
	ld.global.u32 	%r15, [%rd3];
	setp.ge.s32 	%p3, %r4, %r15;
	@%p3 bra 	$L__BB0_5;
	st.global.u32 	[%rd3], %r4;
$L__BB0_5:
	bar.sync 	0;
	add.s32 	%r20, %r20, 1;
	ld.global.u32 	%r16, [%rd1];
	setp.lt.s32 	%p4, %r20, %r16;
	@%p4 bra 	$L__BB0_3;
$L__BB0_6:
	ld.global.u32 	%r17, [%rd2];
	add.s32 	%r18, %r17, %r2;
	ld.global.u32 	%r19, [%rd3];
	setp.ge.s32 	%p5, %r18, %r19;
	@%p5 bra 	$L__BB0_8;
	cvta.to.global.u64 	%rd14, %rd5;
	mov.b16 	%rs1, 1;
	st.global.u8 	[%rd14], %rs1;
$L__BB0_8:
	ret;

}


// ===== COMPILED SASS (sm_100) =====

	.target	sm_100

	.elftype	@"ET_EXEC"


//--------------------- .note.nv.tkinfo           --------------------------
	.section	.note.nv.tkinfo,"",@"SHT_NOTE"
	.sectionflags	@"SHF_NOTE_NV_TKINFO"
	.tkinfo
        /*0018*/ 	.word	0x00000002
        /*0030*/ 	.string	""
        /*0030*/ 	.string	"ptxas"
        /*0030*/ 	.string	"Cuda compilation tools, release 13.0, V13.0.88"
        /*0030*/ 	.string	"Build cuda_13.0.r13.0/compiler.36424714_0"
        /*0030*/ 	.string	"-arch sm_100 -m 64 "



//--------------------- .note.nv.cuinfo           --------------------------
	.section	.note.nv.cuinfo,"",@"SHT_NOTE"
	.sectionflags	@"SHF_NOTE_NV_CUINFO"
        /*0018*/ 	.short	0x0002
        /*001a*/ 	.short	0x0064
        /*001c*/ 	.short	0x0082
	.zero		2


//--------------------- .nv.info                  --------------------------
	.section	.nv.info,"",@"SHT_CUDA_INFO"
	.align	4


	//----- nvinfo : EIATTR_REGCOUNT
	.align		4
        /*0000*/ 	.byte	0x04, 0x2f
        /*0002*/ 	.short	(.L_1 - .L_0)
	.align		4
.L_0:
        /*0004*/ 	.word	index@(_Z12bellman_fordP5GraphPiPb)
        /*0008*/ 	.word	0x0000000e


	//----- nvinfo : EIATTR_FRAME_SIZE
	.align		4
.L_1:
        /*000c*/ 	.byte	0x04, 0x11
        /*000e*/ 	.short	(.L_3 - .L_2)
	.align		4
.L_2:
        /*0010*/ 	.word	index@(_Z12bellman_fordP5GraphPiPb)
        /*0014*/ 	.word	0x00000000


	//----- nvinfo : EIATTR_MIN_STACK_SIZE
	.align		4
.L_3:
        /*0018*/ 	.byte	0x04, 0x12
        /*001a*/ 	.short	(.L_5 - .L_4)
	.align		4
.L_4:
        /*001c*/ 	.word	index@(_Z12bellman_fordP5GraphPiPb)
        /*0020*/ 	.word	0x00000000
.L_5:


//--------------------- .nv.compat                --------------------------
	.section	.nv.compat,"",@"SHT_CUDA_COMPAT_INFO"
	.align	4
        /*0000*/ 	.byte	0x02, 0x09, 0x00, 0x00, 0x02, 0x02, 0x01, 0x00, 0x02, 0x05, 0x05, 0x00, 0x03, 0x07, 0x01, 0x01
        /*0010*/ 	.byte	0x02, 0x03, 0x00, 0x00, 0x02, 0x06, 0x01, 0x00, 0x04, 0x0b, 0x08, 0x00, 0x09, 0x00, 0x00, 0x00
        /*0020*/ 	.byte	0x00, 0x00, 0x00, 0x00


//--------------------- .nv.info._Z12bellman_fordP5GraphPiPb --------------------------
	.section	.nv.info._Z12bellman_fordP5GraphPiPb,"",@"SHT_CUDA_INFO"
	.sectionflags	@""
	.align	4


	//----- nvinfo : EIATTR_CUDA_API_VERSION
	.align		4
        /*0000*/ 	.byte	0x04, 0x37
        /*0002*/ 	.short	(.L_7 - .L_6)
.L_6:
        /*0004*/ 	.word	0x00000082


	//----- nvinfo : EIATTR_KPARAM_INFO
	.align		4
.L_7:
        /*0008*/ 	.byte	0x04, 0x17
        /*000a*/ 	.short	(.L_9 - .L_8)
.L_8:
        /*000c*/ 	.word	0x00000000
        /*0010*/ 	.short	0x0002
        /*0012*/ 	.short	0x0010
        /*0014*/ 	.byte	0x00, 0xf5, 0x21, 0x00


	//----- nvinfo : EIATTR_KPARAM_INFO
	.align		4
.L_9:
        /*0018*/ 	.byte	0x04, 0x17
        /*001a*/ 	.short	(.L_11 - .L_10)
.L_10:
        /*001c*/ 	.word	0x00000000
        /*0020*/ 	.short	0x0001
        /*0022*/ 	.short	0x0008
        /*0024*/ 	.byte	0x00, 0xf5, 0x21, 0x00


	//----- nvinfo : EIATTR_KPARAM_INFO
	.align		4
.L_11:
        /*0028*/ 	.byte	0x04, 0x17
        /*002a*/ 	.short	(.L_13 - .L_12)
.L_12:
        /*002c*/ 	.word	0x00000000
        /*0030*/ 	.short	0x0000
        /*0032*/ 	.short	0x0000
        /*0034*/ 	.byte	0x00, 0xf5, 0x21, 0x00


	//----- nvinfo : EIATTR_SPARSE_MMA_MASK
	.align		4
.L_13:
        /*0038*/ 	.byte	0x03, 0x50
        /*003a*/ 	.short	0x0000


	//----- nvinfo : EIATTR_MAXREG_COUNT
	.align		4
        /*003c*/ 	.byte	0x03, 0x1b
        /*003e*/ 	.short	0x00ff


	//----- nvinfo : EIATTR_NUM_BARRIERS
	.align		4
        /*0040*/ 	.byte	0x02, 0x4c
        /*0042*/ 	.byte	0x01
	.zero		1


	//----- nvinfo : EIATTR_MERCURY_ISA_VERSION
	.align		4
        /*0044*/ 	.byte	0x03, 0x5f
        /*0046*/ 	.short	0x0101


	//----- nvinfo : EIATTR_VRC_CTA_INIT_COUNT
	.align		4
        /*0048*/ 	.byte	0x02, 0x4a
	.zero		1
	.zero		1


	//----- nvinfo : EIATTR_EXIT_INSTR_OFFSETS
	.align		4
        /*004c*/ 	.byte	0x04, 0x1c
        /*004e*/ 	.short	(.L_15 - .L_14)


	//   ....[0]....
.L_14:
        /*0050*/ 	.word	0x00000090


	//   ....[1]....
        /*0054*/ 	.word	0x00000240


	//   ....[2]....
        /*0058*/ 	.word	0x00000280


	//----- nvinfo : EIATTR_CBANK_PARAM_SIZE
	.align		4
.L_15:
        /*005c*/ 	.byte	0x03, 0x19
        /*005e*/ 	.short	0x0018


	//----- nvinfo : EIATTR_PARAM_CBANK
	.align		4
        /*0060*/ 	.byte	0x04, 0x0a
        /*0062*/ 	.short	(.L_17 - .L_16)
	.align		4
.L_16:
        /*0064*/ 	.word	index@(.nv.constant0._Z12bellman_fordP5GraphPiPb)
        /*0068*/ 	.short	0x0380
        /*006a*/ 	.short	0x0018


	//----- nvinfo : EIATTR_SW_WAR
	.align		4
.L_17:
        /*006c*/ 	.byte	0x04, 0x36
        /*006e*/ 	.short	(.L_19 - .L_18)
.L_18:
        /*0070*/ 	.word	0x00000008
.L_19:


//--------------------- .nv.callgraph             --------------------------
	.section	.nv.callgraph,"",@"SHT_CUDA_CALLGRAPH"
	.align	4
	.sectionentsize	8
	.align		4
        /*0000*/ 	.word	0x00000000
	.align		4
        /*0004*/ 	.word	0xffffffff
	.align		4
        /*0008*/ 	.word	0x00000000
	.align		4
        /*000c*/ 	.word	0xfffffffe
	.align		4
        /*0010*/ 	.word	0x00000000
	.align		4
        /*0014*/ 	.word	0xfffffffd
	.align		4
        /*0018*/ 	.word	0x00000000
	.align		4
        /*001c*/ 	.word	0xfffffffc


//--------------------- .text._Z12bellman_fordP5GraphPiPb --------------------------
	.section	.text._Z12bellman_fordP5GraphPiPb,"ax",@progbits
	.align	128
        .global         _Z12bellman_fordP5GraphPiPb
        .type           _Z12bellman_fordP5GraphPiPb,@function
        .size           _Z12bellman_fordP5GraphPiPb,(.L_x_3 - _Z12bellman_fordP5GraphPiPb)
        .other          _Z12bellman_fordP5GraphPiPb,@"STO_CUDA_ENTRY STV_DEFAULT"
_Z12bellman_fordP5GraphPiPb:
.text._Z12bellman_fordP5GraphPiPb:
[----:B------:R-:W-:Y:S08]  /*0000*/  LDC R1, c[0x0][0x37c] ;  /* 0x0000df00ff017b82 */ /* 0x000ff00000000800 */
[----:B------:R-:W0:Y:S01]  /*0010*/  LDC.64 R2, c[0x0][0x380] ;  /* 0x0000e000ff027b82 */ /* 0x000e220000000a00 */
[----:B------:R-:W0:Y:S02]  /*0020*/  LDCU.64 UR6, c[0x0][0x358] ;  /* 0x00006b00ff0677ac */ /* 0x000e240008000a00 */
[----:B0-----:R-:W2:Y:S01]  /*0030*/  LDG.E R0, desc[UR6][R2.64+0x4] ;  /* 0x0000040602007981 */ /* 0x001ea2000c1e1900 */
[----:B------:R-:W0:Y:S01]  /*0040*/  LDCU UR4, c[0x0][0x360] ;  /* 0x00006c00ff0477ac */ /* 0x000e220008000800 */
[----:B------:R-:W0:Y:S01]  /*0050*/  S2R R7, SR_CTAID.X ;  /* 0x0000000000077919 */ /* 0x000e220000002500 */
[----:B------:R-:W0:Y:S02]  /*0060*/  S2R R4, SR_TID.X ;  /* 0x0000000000047919 */ /* 0x000e240000002100 */
[----:B0-----:R-:W-:-:S05]  /*0070*/  IMAD R7, R7, UR4, R4 ;  /* 0x0000000407077c24 */ /* 0x001fca000f8e0204 */
[----:B--2---:R-:W-:-:S13]  /*0080*/  ISETP.GE.AND P0, PT, R7, R0, PT ;  /* 0x000000000700720c */ /* 0x004fda0003f06270 */
[----:B------:R-:W-:Y:S05]  /*0090*/  @P0 EXIT ;  /* 0x000000000000094d */ /* 0x000fea0003800000 */
[----:B------:R-:W2:Y:S01]  /*00a0*/  LDG.E.64 R4, desc[UR6][R2.64+0x8] ;  /* 0x0000080602047981 */ /* 0x000ea2000c1e1b00 */
[----:B------:R-:W0:Y:S03]  /*00b0*/  LDC.64 R8, c[0x0][0x388] ;  /* 0x0000e200ff087b82 */ /* 0x000e260000000a00 */
[----:B------:R-:W3:Y:S01]  /*00c0*/  LDG.E R0, desc[UR6][R2.64] ;  /* 0x0000000602007981 */ /* 0x000ee2000c1e1900 */
[----:B--2---:R-:W-:-:S05]  /*00d0*/  IMAD.WIDE R4, R7, 0xc, R4 ;  /* 0x0000000c07047825 */ /* 0x004fca00078e0204 */
[----:B------:R-:W0:Y:S01]  /*00e0*/  LDG.E R7, desc[UR6][R4.64] ;  /* 0x0000000604077981 */ /* 0x000e22000c1e1900 */
[----:B---3--:R-:W-:-:S03]  /*00f0*/  ISETP.GE.AND P0, PT, R0, 0x2, PT ;  /* 0x000000020000780c */ /* 0x008fc60003f06270 */
[----:B------:R-:W2:Y:S04]  /*0100*/  LDG.E R11, desc[UR6][R4.64+0x4] ;  /* 0x00000406040b7981 */ /* 0x000ea8000c1e1900 */
[----:B------:R1:W5:Y:S01]  /*0110*/  LDG.E R0, desc[UR6][R4.64+0x8] ;  /* 0x0000080604007981 */ /* 0x000362000c1e1900 */
[----:B0-----:R-:W-:-:S04]  /*0120*/  IMAD.WIDE R6, R7, 0x4, R8 ;  /* 0x0000000407067825 */ /* 0x001fc800078e0208 */
[----:B--2---:R-:W-:Y:S01]  /*0130*/  IMAD.WIDE R8, R11, 0x4, R8 ;  /* 0x000000040b087825 */ /* 0x004fe200078e0208 */
[----:B-1----:R-:W-:Y:S06]  /*0140*/  @!P0 BRA `(.L_x_0) ;  /* 0x00000000002c8947 */ /* 0x002fec0003800000 */
[----:B------:R-:W-:-:S05]  /*0150*/  UMOV UR4, 0x1 ;  /* 0x0000000100047882 */ /* 0x000fca0000000000 */
.L_x_1:
[----:B------:R-:W2:Y:S04]  /*0160*/  LDG.E R5, desc[UR6][R6.64] ;  /* 0x0000000606057981 */ /* 0x000ea8000c1e1900 */
[----:B------:R-:W3:Y:S01]  /*0170*/  LDG.E R4, desc[UR6][R8.64] ;  /* 0x0000000608047981 */ /* 0x000ee2000c1e1900 */
[----:B--2--5:R-:W-:-:S05]  /*0180*/  IMAD.IADD R5, R0, 0x1, R5 ;  /* 0x0000000100057824 */ /* 0x024fca00078e0205 */
[----:B---3--:R-:W-:-:S13]  /*0190*/  ISETP.GE.AND P0, PT, R5, R4, PT ;  /* 0x000000040500720c */ /* 0x008fda0003f06270 */
[----:B------:R0:W-:Y:S01]  /*01a0*/  @!P0 STG.E desc[UR6][R8.64], R5 ;  /* 0x0000000508008986 */ /* 0x0001e2000c101906 */
[----:B------:R-:W-:Y:S06]  /*01b0*/  BAR.SYNC.DEFER_BLOCKING 0x0 ;  /* 0x0000000000007b1d */ /* 0x000fec0000010000 */
[----:B------:R-:W2:Y:S01]  /*01c0*/  LDG.E R4, desc[UR6][R2.64] ;  /* 0x0000000602047981 */ /* 0x000ea2000c1e1900 */
[----:B------:R-:W-:-:S06]  /*01d0*/  UIADD3 UR4, UPT, UPT, UR4, 0x1, URZ ;  /* 0x0000000104047890 */ /* 0x000fcc000fffe0ff */
[----:B--2---:R-:W-:-:S13]  /*01e0*/  ISETP.LE.AND P0, PT, R4, UR4, PT ;  /* 0x0000000404007c0c */ /* 0x004fda000bf03270 */
[----:B0-----:R-:W-:Y:S05]  /*01f0*/  @!P0 BRA `(.L_x_1) ;  /* 0xfffffffc00d88947 */ /* 0x001fea000383ffff */
.L_x_0:
[----:B------:R-:W2:Y:S04]  /*0200*/  LDG.E R7, desc[UR6][R6.64] ;  /* 0x0000000606077981 */ /* 0x000ea8000c1e1900 */
[----:B------:R-:W3:Y:S01]  /*0210*/  LDG.E R9, desc[UR6][R8.64] ;  /* 0x0000000608097981 */ /* 0x000ee2000c1e1900 */
[----:B--2--5:R-:W-:-:S04]  /*0220*/  IADD3 R0, PT, PT, R0, R7, RZ ;  /* 0x0000000700007210 */ /* 0x024fc80007ffe0ff */
[----:B---3--:R-:W-:-:S13]  /*0230*/  ISETP.GE.AND P0, PT, R0, R9, PT ;  /* 0x000000090000720c */ /* 0x008fda0003f06270 */
[----:B------:R-:W-:Y:S05]  /*0240*/  @P0 EXIT ;  /* 0x000000000000094d */ /* 0x000fea0003800000 */
[----:B------:R-:W0:Y:S01]  /*0250*/  LDC.64 R2, c[0x0][0x390] ;  /* 0x0000e400ff027b82 */ /* 0x000e220000000a00 */
[----:B------:R-:W-:-:S05]  /*0260*/  IMAD.MOV.U32 R0, RZ, RZ, 0x1 ;  /* 0x00000001ff007424 */ /* 0x000fca00078e00ff */
[----:B0-----:R-:W-:Y:S01]  /*0270*/  STG.E.U8 desc[UR6][R2.64], R0 ;  /* 0x0000000002007986 */ /* 0x001fe2000c101106 */
[----:B------:R-:W-:Y:S05]  /*0280*/  EXIT ;  /* 0x000000000000794d */ /* 0x000fea0003800000 */
.L_x_2:
[----:B------:R-:W-:-:S00]  /*0290*/  BRA `(.L_x_2) ;  /* 0xfffffffc00fc7947 */ /* 0x000fc0000383ffff */
[----:B------:R-:W-:-:S00]  /*02a0*/  NOP ;  /* 0x0000000000007918 */ /* 0x000fc00000000000 */
        /* <DEDUP_REMOVED lines=13> */
.L_x_3:


//--------------------- .nv.shared.reserved.0     --------------------------
	.section	.nv.shared.reserved.0,"aw",@nobits
	.weak		__nv_reservedSMEM_offset_0_alias
	.size		__nv_reservedSMEM_offset_0_alias, 0, 64
	.other		__nv_reservedSMEM_offset_0_alias,@"STO_CUDA_RESERVED_SHARED STV_DEFAULT"
__nv_reservedSMEM_offset_0_alias:
	.zero		0
	.zero		64


//--------------------- .nv.constant0._Z12bellman_fordP5GraphPiPb --------------------------
	.section	.nv.constant0._Z12bellman_fordP5GraphPiPb,"a",@progbits
	.sectionflags	@""
	.align	4
.nv.constant0._Z12bellman_fordP5GraphPiPb:
	.zero		920


//--------------------- SYMBOLS --------------------------

	.type		.nv.reservedSmem.offset0,@object
	.size		.nv.reservedSmem.offset0,0x4
